//
// Generated by NVIDIA NVVM Compiler
//
// Compiler Build ID: CL-36424714
// Cuda compilation tools, release 13.0, V13.0.88
// Based on NVVM 20.0.0
//

.version 9.0
.target sm_100
.address_size 64

	// .globl	_Z4adamiiPfS_S_S_ffffff

.visible .entry _Z4adamiiPfS_S_S_ffffff(
	.param .u32 _Z4adamiiPfS_S_S_ffffff_param_0,
	.param .u32 _Z4adamiiPfS_S_S_ffffff_param_1,
	.param .u64 .ptr .align 1 _Z4adamiiPfS_S_S_ffffff_param_2,
	.param .u64 .ptr .align 1 _Z4adamiiPfS_S_S_ffffff_param_3,
	.param .u64 .ptr .align 1 _Z4adamiiPfS_S_S_ffffff_param_4,
	.param .u64 .ptr .align 1 _Z4adamiiPfS_S_S_ffffff_param_5,
	.param .f32 _Z4adamiiPfS_S_S_ffffff_param_6,
	.param .f32 _Z4adamiiPfS_S_S_ffffff_param_7,
	.param .f32 _Z4adamiiPfS_S_S_ffffff_param_8,
	.param .f32 _Z4adamiiPfS_S_S_ffffff_param_9,
	.param .f32 _Z4adamiiPfS_S_S_ffffff_param_10,
	.param .f32 _Z4adamiiPfS_S_S_ffffff_param_11
)
{
	.reg .pred 	%p<4>;
	.reg .b32 	%r<14>;
	.reg .b32 	%f<23>;
	.reg .b64 	%rd<15>;
	.reg .b64 	%fd<21>;

	ld.param.u32 	%r4, [_Z4adamiiPfS_S_S_ffffff_param_0];
	ld.param.u32 	%r5, [_Z4adamiiPfS_S_S_ffffff_param_1];
	ld.param.u64 	%rd2, [_Z4adamiiPfS_S_S_ffffff_param_3];
	ld.param.u64 	%rd3, [_Z4adamiiPfS_S_S_ffffff_param_4];
	ld.param.u64 	%rd4, [_Z4adamiiPfS_S_S_ffffff_param_5];
	ld.param.f32 	%f1, [_Z4adamiiPfS_S_S_ffffff_param_6];
	ld.param.f32 	%f2, [_Z4adamiiPfS_S_S_ffffff_param_7];
	ld.param.f32 	%f3, [_Z4adamiiPfS_S_S_ffffff_param_8];
	ld.param.f32 	%f4, [_Z4adamiiPfS_S_S_ffffff_param_9];
	ld.param.f32 	%f5, [_Z4adamiiPfS_S_S_ffffff_param_10];
	ld.param.f32 	%f6, [_Z4adamiiPfS_S_S_ffffff_param_11];
	mov.u32 	%r6, %ctaid.x;
	mov.u32 	%r7, %ntid.x;
	mov.u32 	%r8, %tid.x;
	mad.lo.s32 	%r1, %r6, %r7, %r8;
	mov.u32 	%r9, %ctaid.y;
	mov.u32 	%r10, %ntid.y;
	mov.u32 	%r11, %tid.y;
	mad.lo.s32 	%r12, %r9, %r10, %r11;
	setp.ge.s32 	%p1, %r1, %r4;
	setp.ge.s32 	%p2, %r12, %r5;
	or.pred  	%p3, %p1, %p2;
	@%p3 bra 	$L__BB0_2;
	ld.param.u64 	%rd14, [_Z4adamiiPfS_S_S_ffffff_param_2];
	cvta.to.global.u64 	%rd5, %rd14;
	cvta.to.global.u64 	%rd6, %rd4;
	cvta.to.global.u64 	%rd7, %rd2;
	cvta.to.global.u64 	%rd8, %rd3;
	mad.lo.s32 	%r13, %r5, %r1, %r12;
	mul.wide.s32 	%rd9, %r13, 4;
	add.s64 	%rd10, %rd5, %rd9;
	ld.global.f32 	%f7, [%rd10];
	mul.f32 	%f8, %f1, %f7;
	cvt.f64.f32 	%fd1, %f8;
	cvt.f64.f32 	%fd2, %f1;
	mov.f64 	%fd3, 0d3FF0000000000000;
	sub.f64 	%fd4, %fd3, %fd2;
	add.s64 	%rd11, %rd6, %rd9;
	ld.global.f32 	%f9, [%rd11];
	cvt.f64.f32 	%fd5, %f9;
	fma.rn.f64 	%fd6, %fd4, %fd5, %fd1;
	cvt.rn.f32.f64 	%f10, %fd6;
	st.global.f32 	[%rd10], %f10;
	add.s64 	%rd12, %rd7, %rd9;
	ld.global.f32 	%f11, [%rd12];
	mul.f32 	%f12, %f2, %f11;
	cvt.f64.f32 	%fd7, %f12;
	cvt.f64.f32 	%fd8, %f2;
	sub.f64 	%fd9, %fd3, %fd8;
	ld.global.f32 	%f13, [%rd11];
	cvt.f64.f32 	%fd10, %f13;
	mul.f64 	%fd11, %fd9, %fd10;
	fma.rn.f64 	%fd12, %fd11, %fd10, %fd7;
	cvt.rn.f32.f64 	%f14, %fd12;
	st.global.f32 	[%rd12], %f14;
	ld.global.f32 	%f15, [%rd10];
	cvt.f64.f32 	%fd13, %f15;
	cvt.f64.f32 	%fd14, %f3;
	sub.f64 	%fd15, %fd3, %fd14;
	div.rn.f64 	%fd16, %fd13, %fd15;
	cvt.rn.f32.f64 	%f16, %fd16;
	cvt.f64.f32 	%fd17, %f14;
	cvt.f64.f32 	%fd18, %f4;
	sub.f64 	%fd19, %fd3, %fd18;
	div.rn.f64 	%fd20, %fd17, %fd19;
	cvt.rn.f32.f64 	%f17, %fd20;
	neg.f32 	%f18, %f5;
	mul.f32 	%f19, %f18, %f16;
	sqrt.rn.f32 	%f20, %f17;
	add.f32 	%f21, %f6, %f20;
	div.rn.f32 	%f22, %f19, %f21;
	add.s64 	%rd13, %rd8, %rd9;
	st.global.f32 	[%rd13], %f22;
$L__BB0_2:
	ret;

}


// ===== COMPILED SASS (sm_100) =====

	.target	sm_100

	.elftype	@"ET_EXEC"


//--------------------- .note.nv.tkinfo           --------------------------
	.section	.note.nv.tkinfo,"",@"SHT_NOTE"
	.sectionflags	@"SHF_NOTE_NV_TKINFO"
	.tkinfo
        /*0018*/ 	.word	0x00000002
        /*0030*/ 	.string	""
        /*0030*/ 	.string	"ptxas"
        /*0030*/ 	.string	"Cuda compilation tools, release 13.0, V13.0.88"
        /*0030*/ 	.string	"Build cuda_13.0.r13.0/compiler.36424714_0"
        /*0030*/ 	.string	"-arch sm_100 -m 64 "



//--------------------- .note.nv.cuinfo           --------------------------
	.section	.note.nv.cuinfo,"",@"SHT_NOTE"
	.sectionflags	@"SHF_NOTE_NV_CUINFO"
        /*0018*/ 	.short	0x0002
        /*001a*/ 	.short	0x0064
        /*001c*/ 	.short	0x0082
	.zero		2


//--------------------- .nv.info                  --------------------------
	.section	.nv.info,"",@"SHT_CUDA_INFO"
	.align	4


	//----- nvinfo : EIATTR_REGCOUNT
	.align		4
        /*0000*/ 	.byte	0x04, 0x2f
        /*0002*/ 	.short	(.L_1 - .L_0)
	.align		4
.L_0:
        /*0004*/ 	.word	index@(_Z4adamiiPfS_S_S_ffffff)
        /*0008*/ 	.word	0x0000001b


	//----- nvinfo : EIATTR_FRAME_SIZE
	.align		4
.L_1:
        /*000c*/ 	.byte	0x04, 0x11
        /*000e*/ 	.short	(.L_3 - .L_2)
	.align		4
.L_2:
        /*0010*/ 	.word	index@($__internal_2_$__cuda_sm3x_div_rn_noftz_f32_slowpath)
        /*0014*/ 	.word	0x00000000


	//----- nvinfo : EIATTR_FRAME_SIZE
	.align		4
.L_3:
        /*0018*/ 	.byte	0x04, 0x11
        /*001a*/ 	.short	(.L_5 - .L_4)
	.align		4
.L_4:
        /*001c*/ 	.word	index@($__internal_1_$__cuda_sm20_sqrt_rn_f32_slowpath)
        /*0020*/ 	.word	0x00000000


	//----- nvinfo : EIATTR_FRAME_SIZE
	.align		4
.L_5:
        /*0024*/ 	.byte	0x04, 0x11
        /*0026*/ 	.short	(.L_7 - .L_6)
	.align		4
.L_6:
        /*0028*/ 	.word	index@($__internal_0_$__cuda_sm20_div_rn_f64_full)
        /*002c*/ 	.word	0x00000000


	//----- nvinfo : EIATTR_FRAME_SIZE
	.align		4
.L_7:
        /*0030*/ 	.byte	0x04, 0x11
        /*0032*/ 	.short	(.L_9 - .L_8)
	.align		4
.L_8:
        /*0034*/ 	.word	index@(_Z4adamiiPfS_S_S_ffffff)
        /*0038*/ 	.word	0x00000000


	//----- nvinfo : EIATTR_MIN_STACK_SIZE
	.align		4
.L_9:
        /*003c*/ 	.byte	0x04, 0x12
        /*003e*/ 	.short	(.L_11 - .L_10)
	.align		4
.L_10:
        /*0040*/ 	.word	index@(_Z4adamiiPfS_S_S_ffffff)
        /*0044*/ 	.word	0x00000000
.L_11:


//--------------------- .nv.compat                --------------------------
	.section	.nv.compat,"",@"SHT_CUDA_COMPAT_INFO"
	.align	4
        /*0000*/ 	.byte	0x02, 0x09, 0x00, 0x00, 0x02, 0x02, 0x01, 0x00, 0x02, 0x05, 0x05, 0x00, 0x03, 0x07, 0x01, 0x01
        /*0010*/ 	.byte	0x02, 0x03, 0x00, 0x00, 0x02, 0x06, 0x01, 0x00, 0x04, 0x0b, 0x08, 0x00, 0x01, 0x00, 0x00, 0x00
        /*0020*/ 	.byte	0x00, 0x00, 0x00, 0x00


//--------------------- .nv.info._Z4adamiiPfS_S_S_ffffff --------------------------
	.section	.nv.info._Z4adamiiPfS_S_S_ffffff,"",@"SHT_CUDA_INFO"
	.sectionflags	@""
	.align	4


	//----- nvinfo : EIATTR_CUDA_API_VERSION
	.align		4
        /*0000*/ 	.byte	0x04, 0x37
        /*0002*/ 	.short	(.L_13 - .L_12)
.L_12:
        /*0004*/ 	.word	0x00000082


	//----- nvinfo : EIATTR_KPARAM_INFO
	.align		4
.L_13:
        /*0008*/ 	.byte	0x04, 0x17
        /*000a*/ 	.short	(.L_15 - .L_14)
.L_14:
        /*000c*/ 	.word	0x00000000
        /*0010*/ 	.short	0x000b
        /*0012*/ 	.short	0x003c
        /*0014*/ 	.byte	0x00, 0xf0, 0x11, 0x00


	//----- nvinfo : EIATTR_KPARAM_INFO
	.align		4
.L_15:
        /*0018*/ 	.byte	0x04, 0x17
        /*001a*/ 	.short	(.L_17 - .L_16)
.L_16:
        /*001c*/ 	.word	0x00000000
        /*0020*/ 	.short	0x000a
        /*0022*/ 	.short	0x0038
        /*0024*/ 	.byte	0x00, 0xf0, 0x11, 0x00


	//----- nvinfo : EIATTR_KPARAM_INFO
	.align		4
.L_17:
        /*0028*/ 	.byte	0x04, 0x17
        /*002a*/ 	.short	(.L_19 - .L_18)
.L_18:
        /*002c*/ 	.word	0x00000000
        /*0030*/ 	.short	0x0009
        /*0032*/ 	.short	0x0034
        /*0034*/ 	.byte	0x00, 0xf0, 0x11, 0x00


	//----- nvinfo : EIATTR_KPARAM_INFO
	.align		4
.L_19:
        /*0038*/ 	.byte	0x04, 0x17
        /*003a*/ 	.short	(.L_21 - .L_20)
.L_20:
        /*003c*/ 	.word	0x00000000
        /*0040*/ 	.short	0x0008
        /*0042*/ 	.short	0x0030
        /*0044*/ 	.byte	0x00, 0xf0, 0x11, 0x00


	//----- nvinfo : EIATTR_KPARAM_INFO
	.align		4
.L_21:
        /*0048*/ 	.byte	0x04, 0x17
        /*004a*/ 	.short	(.L_23 - .L_22)
.L_22:
        /*004c*/ 	.word	0x00000000
        /*0050*/ 	.short	0x0007
        /*0052*/ 	.short	0x002c
        /*0054*/ 	.byte	0x00, 0xf0, 0x11, 0x00


	//----- nvinfo : EIATTR_KPARAM_INFO
	.align		4
.L_23:
        /*0058*/ 	.byte	0x04, 0x17
        /*005a*/ 	.short	(.L_25 - .L_24)
.L_24:
        /*005c*/ 	.word	0x00000000
        /*0060*/ 	.short	0x0006
        /*0062*/ 	.short	0x0028
        /*0064*/ 	.byte	0x00, 0xf0, 0x11, 0x00


	//----- nvinfo : EIATTR_KPARAM_INFO
	.align		4
.L_25:
        /*0068*/ 	.byte	0x04, 0x17
        /*006a*/ 	.short	(.L_27 - .L_26)
.L_26:
        /*006c*/ 	.word	0x00000000
        /*0070*/ 	.short	0x0005
        /*0072*/ 	.short	0x0020
        /*0074*/ 	.byte	0x00, 0xf5, 0x21, 0x00


	//----- nvinfo : EIATTR_KPARAM_INFO
	.align		4
.L_27:
        /*0078*/ 	.byte	0x04, 0x17
        /*007a*/ 	.short	(.L_29 - .L_28)
.L_28:
        /*007c*/ 	.word	0x00000000
        /*0080*/ 	.short	0x0004
        /*0082*/ 	.short	0x0018
        /*0084*/ 	.byte	0x00, 0xf5, 0x21, 0x00


	//----- nvinfo : EIATTR_KPARAM_INFO
	.align		4
.L_29:
        /*0088*/ 	.byte	0x04, 0x17
        /*008a*/ 	.short	(.L_31 - .L_30)
.L_30:
        /*008c*/ 	.word	0x00000000
        /*0090*/ 	.short	0x0003
        /*0092*/ 	.short	0x0010
        /*0094*/ 	.byte	0x00, 0xf5, 0x21, 0x00


	//----- nvinfo : EIATTR_KPARAM_INFO
	.align		4
.L_31:
        /*0098*/ 	.byte	0x04, 0x17
        /*009a*/ 	.short	(.L_33 - .L_32)
.L_32:
        /*009c*/ 	.word	0x00000000
        /*00a0*/ 	.short	0x0002
        /*00a2*/ 	.short	0x0008
        /*00a4*/ 	.byte	0x00, 0xf5, 0x21, 0x00


	//----- nvinfo : EIATTR_KPARAM_INFO
	.align		4
.L_33:
        /*00a8*/ 	.byte	0x04, 0x17
        /*00aa*/ 	.short	(.L_35 - .L_34)
.L_34:
        /*00ac*/ 	.word	0x00000000
        /*00b0*/ 	.short	0x0001
        /*00b2*/ 	.short	0x0004
        /*00b4*/ 	.byte	0x00, 0xf0, 0x11, 0x00


	//----- nvinfo : EIATTR_KPARAM_INFO
	.align		4
.L_35:
        /*00b8*/ 	.byte	0x04, 0x17
        /*00ba*/ 	.short	(.L_37 - .L_36)
.L_36:
        /*00bc*/ 	.word	0x00000000
        /*00c0*/ 	.short	0x0000
        /*00c2*/ 	.short	0x0000
        /*00c4*/ 	.byte	0x00, 0xf0, 0x11, 0x00


	//----- nvinfo : EIATTR_SPARSE_MMA_MASK
	.align		4
.L_37:
        /*00c8*/ 	.byte	0x03, 0x50
        /*00ca*/ 	.short	0x0000


	//----- nvinfo : EIATTR_MAXREG_COUNT
	.align		4
        /*00cc*/ 	.byte	0x03, 0x1b
        /*00ce*/ 	.short	0x00ff


	//----- nvinfo : EIATTR_MERCURY_ISA_VERSION
	.align		4
        /*00d0*/ 	.byte	0x03, 0x5f
        /*00d2*/ 	.short	0x0101


	//----- nvinfo : EIATTR_VRC_CTA_INIT_COUNT
	.align		4
        /*00d4*/ 	.byte	0x02, 0x4a
	.zero		1
	.zero		1


	//----- nvinfo : EIATTR_EXIT_INSTR_OFFSETS
	.align		4
        /*00d8*/ 	.byte	0x04, 0x1c
        /*00da*/ 	.short	(.L_39 - .L_38)


	//   ....[0]....
.L_38:
        /*00dc*/ 	.word	0x000000c0


	//   ....[1]....
        /*00e0*/ 	.word	0x00000820


	//----- nvinfo : EIATTR_CRS_STACK_SIZE
	.align		4
.L_39:
        /*00e4*/ 	.byte	0x04, 0x1e
        /*00e6*/ 	.short	(.L_41 - .L_40)
.L_40:
        /*00e8*/ 	.word	0x00000000


	//----- nvinfo : EIATTR_CBANK_PARAM_SIZE
	.align		4
.L_41:
        /*00ec*/ 	.byte	0x03, 0x19
        /*00ee*/ 	.short	0x0040


	//----- nvinfo : EIATTR_PARAM_CBANK
	.align		4
        /*00f0*/ 	.byte	0x04, 0x0a
        /*00f2*/ 	.short	(.L_43 - .L_42)
	.align		4
.L_42:
        /*00f4*/ 	.word	index@(.nv.constant0._Z4adamiiPfS_S_S_ffffff)
        /*00f8*/ 	.short	0x0380
        /*00fa*/ 	.short	0x0040


	//----- nvinfo : EIATTR_SW_WAR
	.align		4
.L_43:
        /*00fc*/ 	.byte	0x04, 0x36
        /*00fe*/ 	.short	(.L_45 - .L_44)
.L_44:
        /*0100*/ 	.word	0x00000008
.L_45:


//--------------------- .nv.callgraph             --------------------------
	.section	.nv.callgraph,"",@"SHT_CUDA_CALLGRAPH"
	.align	4
	.sectionentsize	8
	.align		4
        /*0000*/ 	.word	0x00000000
	.align		4
        /*0004*/ 	.word	0xffffffff
	.align		4
        /*0008*/ 	.word	0x00000000
	.align		4
        /*000c*/ 	.word	0xfffffffe
	.align		4
        /*0010*/ 	.word	0x00000000
	.align		4
        /*0014*/ 	.word	0xfffffffd
	.align		4
        /*0018*/ 	.word	0x00000000
	.align		4
        /*001c*/ 	.word	0xfffffffc


//--------------------- .text._Z4adamiiPfS_S_S_ffffff --------------------------
	.section	.text._Z4adamiiPfS_S_S_ffffff,"ax",@progbits
	.align	128
        .global         _Z4adamiiPfS_S_S_ffffff
        .type           _Z4adamiiPfS_S_S_ffffff,@function
        .size           _Z4adamiiPfS_S_S_ffffff,(.L_x_29 - _Z4adamiiPfS_S_S_ffffff)
        .other          _Z4adamiiPfS_S_S_ffffff,@"STO_CUDA_ENTRY STV_DEFAULT"
_Z4adamiiPfS_S_S_ffffff:
.text._Z4adamiiPfS_S_S_ffffff:
[----:B------:R-:W-:Y:S01]  /*0000*/  LDC R1, c[0x0][0x37c] ;  /* 0x0000df00ff017b82 */ /* 0x000fe20000000800 */
[----:B------:R-:W0:Y:S07]  /*0010*/  S2R R0, SR_TID.Y ;  /* 0x0000000000007919 */ /* 0x000e2e0000002200 */
[----:B------:R-:W1:Y:S01]  /*0020*/  LDC R6, c[0x0][0x360] ;  /* 0x0000d800ff067b82 */ /* 0x000e620000000800 */
[----:B------:R-:W2:Y:S01]  /*0030*/  LDCU.64 UR6, c[0x0][0x380] ;  /* 0x00007000ff0677ac */ /* 0x000ea20008000a00 */
[----:B------:R-:W1:Y:S06]  /*0040*/  S2R R3, SR_TID.X ;  /* 0x0000000000037919 */ /* 0x000e6c0000002100 */
[----:B------:R-:W0:Y:S08]  /*0050*/  S2UR UR5, SR_CTAID.Y ;  /* 0x00000000000579c3 */ /* 0x000e300000002600 */
[----:B------:R-:W0:Y:S08]  /*0060*/  LDC R7, c[0x0][0x364] ;  /* 0x0000d900ff077b82 */ /* 0x000e300000000800 */
[----:B------:R-:W1:Y:S01]  /*0070*/  S2UR UR4, SR_CTAID.X ;  /* 0x00000000000479c3 */ /* 0x000e620000002500 */
[----:B0-----:R-:W-:-:S05]  /*0080*/  IMAD R7, R7, UR5, R0 ;  /* 0x0000000507077c24 */ /* 0x001fca000f8e0200 */
[----:B--2---:R-:W-:Y:S01]  /*0090*/  ISETP.GE.AND P0, PT, R7, UR7, PT ;  /* 0x0000000707007c0c */ /* 0x004fe2000bf06270 */
[----:B-1----:R-:W-:-:S05]  /*00a0*/  IMAD R6, R6, UR4, R3 ;  /* 0x0000000406067c24 */ /* 0x002fca000f8e0203 */
[----:B------:R-:W-:-:S13]  /*00b0*/  ISETP.GE.OR P0, PT, R6, UR6, P0 ;  /* 0x0000000606007c0c */ /* 0x000fda0008706670 */
[----:B------:R-:W-:Y:S05]  /*00c0*/  @P0 EXIT ;  /* 0x000000000000094d */ /* 0x000fea0003800000 */
[----:B------:R-:W0:Y:S01]  /*00d0*/  LDC.64 R2, c[0x0][0x388] ;  /* 0x0000e200ff027b82 */ /* 0x000e220000000a00 */
[----:B------:R-:W1:Y:S01]  /*00e0*/  LDCU.64 UR4, c[0x0][0x358] ;  /* 0x00006b00ff0477ac */ /* 0x000e620008000a00 */
[----:B------:R-:W-:Y:S01]  /*00f0*/  IMAD R6, R6, UR7, R7 ;  /* 0x0000000706067c24 */ /* 0x000fe2000f8e0207 */
[----:B------:R-:W2:Y:S05]  /*0100*/  LDCU.64 UR6, c[0x0][0x3a8] ;  /* 0x00007500ff0677ac */ /* 0x000eaa0008000a00 */
[----:B------:R-:W3:Y:S08]  /*0110*/  LDC.64 R4, c[0x0][0x3a0] ;  /* 0x0000e800ff047b82 */ /* 0x000ef00000000a00 */
[----:B------:R-:W4:Y:S01]  /*0120*/  LDC.64 R14, c[0x0][0x390] ;  /* 0x0000e400ff0e7b82 */ /* 0x000f220000000a00 */
[----:B0-----:R-:W-:-:S05]  /*0130*/  IMAD.WIDE R2, R6, 0x4, R2 ;  /* 0x0000000406027825 */ /* 0x001fca00078e0202 */
[----:B-1----:R-:W5:Y:S01]  /*0140*/  LDG.E R0, desc[UR4][R2.64] ;  /* 0x0000000402007981 */ /* 0x002f62000c1e1900 */
[----:B---3--:R-:W-:-:S05]  /*0150*/  IMAD.WIDE R4, R6, 0x4, R4 ;  /* 0x0000000406047825 */ /* 0x008fca00078e0204 */
[----:B------:R-:W3:Y:S01]  /*0160*/  LDG.E R12, desc[UR4][R4.64] ;  /* 0x00000004040c7981 */ /* 0x000ee2000c1e1900 */
[----:B--2---:R-:W0:Y:S02]  /*0170*/  F2F.F64.F32 R10, UR6 ;  /* 0x00000006000a7d10 */ /* 0x004e240008201800 */
[----:B0-----:R-:W-:Y:S01]  /*0180*/  DADD R10, -R10, 1 ;  /* 0x3ff000000a0a7429 */ /* 0x001fe20000000100 */
[----:B-----5:R-:W-:Y:S01]  /*0190*/  FMUL R0, R0, UR6 ;  /* 0x0000000600007c20 */ /* 0x020fe20008400000 */
[----:B------:R-:W0:Y:S04]  /*01a0*/  LDCU UR6, c[0x0][0x3b0] ;  /* 0x00007600ff0677ac */ /* 0x000e280008000800 */
[----:B------:R-:W-:Y:S08]  /*01b0*/  F2F.F64.F32 R8, R0 ;  /* 0x0000000000087310 */ /* 0x000ff00000201800 */
[----:B---3--:R-:W1:Y:S02]  /*01c0*/  F2F.F64.F32 R12, R12 ;  /* 0x0000000c000c7310 */ /* 0x008e640000201800 */
[----:B-1----:R-:W-:-:S10]  /*01d0*/  DFMA R10, R10, R12, R8 ;  /* 0x0000000c0a0a722b */ /* 0x002fd40000000008 */
[----:B------:R-:W1:Y:S01]  /*01e0*/  F2F.F32.F64 R11, R10 ;  /* 0x0000000a000b7310 */ /* 0x000e620000301000 */
[----:B----4-:R-:W-:Y:S01]  /*01f0*/  IMAD.WIDE R8, R6, 0x4, R14 ;  /* 0x0000000406087825 */ /* 0x010fe200078e020e */
[----:B-1----:R1:W-:Y:S04]  /*0200*/  STG.E desc[UR4][R2.64], R11 ;  /* 0x0000000b02007986 */ /* 0x0023e8000c101904 */
[----:B------:R-:W2:Y:S04]  /*0210*/  LDG.E R16, desc[UR4][R4.64] ;  /* 0x0000000404107981 */ /* 0x000ea8000c1e1900 */
[----:B------:R-:W3:Y:S01]  /*0220*/  LDG.E R7, desc[UR4][R8.64] ;  /* 0x0000000408077981 */ /* 0x000ee2000c1e1900 */
[----:B------:R-:W4:Y:S02]  /*0230*/  F2F.F64.F32 R12, UR7 ;  /* 0x00000007000c7d10 */ /* 0x000f240008201800 */
[----:B----4-:R-:W-:-:S06]  /*0240*/  DADD R14, -R12, 1 ;  /* 0x3ff000000c0e7429 */ /* 0x010fcc0000000100 */
[----:B--2---:R-:W2:Y:S01]  /*0250*/  F2F.F64.F32 R16, R16 ;  /* 0x0000001000107310 */ /* 0x004ea20000201800 */
[----:B---3--:R-:W-:-:S07]  /*0260*/  FMUL R7, R7, UR7 ;  /* 0x0000000707077c20 */ /* 0x008fce0008400000 */
[----:B------:R-:W3:Y:S01]  /*0270*/  F2F.F64.F32 R12, R7 ;  /* 0x00000007000c7310 */ /* 0x000ee20000201800 */
[----:B--2---:R-:W-:-:S08]  /*0280*/  DMUL R14, R14, R16 ;  /* 0x000000100e0e7228 */ /* 0x004fd00000000000 */
[----:B---3--:R-:W-:-:S06]  /*0290*/  DFMA R12, R16, R14, R12 ;  /* 0x0000000e100c722b */ /* 0x008fcc000000000c */
[----:B------:R-:W2:Y:S02]  /*02a0*/  F2F.F32.F64 R0, R12 ;  /* 0x0000000c00007310 */ /* 0x000ea40000301000 */
[----:B--2---:R2:W-:Y:S04]  /*02b0*/  STG.E desc[UR4][R8.64], R0 ;  /* 0x0000000008007986 */ /* 0x0045e8000c101904 */
[----:B------:R-:W2:Y:S02]  /*02c0*/  LDG.E R17, desc[UR4][R2.64] ;  /* 0x0000000402117981 */ /* 0x000ea4000c1e1900 */
[----:B0-----:R-:W0:Y:S02]  /*02d0*/  F2F.F64.F32 R4, UR6 ;  /* 0x0000000600047d10 */ /* 0x001e240008201800 */
[----:B0-----:R-:W-:-:S06]  /*02e0*/  DADD R4, -R4, 1 ;  /* 0x3ff0000004047429 */ /* 0x001fcc0000000100 */
[----:B-1----:R-:W0:Y:S01]  /*02f0*/  MUFU.RCP64H R11, R5 ;  /* 0x00000005000b7308 */ /* 0x002e220000001800 */
[----:B------:R-:W-:-:S06]  /*0300*/  IMAD.MOV.U32 R10, RZ, RZ, 0x1 ;  /* 0x00000001ff0a7424 */ /* 0x000fcc00078e00ff */
[----:B0-----:R-:W-:-:S08]  /*0310*/  DFMA R14, -R4, R10, 1 ;  /* 0x3ff00000040e742b */ /* 0x001fd0000000010a */
[----:B------:R-:W-:-:S08]  /*0320*/  DFMA R14, R14, R14, R14 ;  /* 0x0000000e0e0e722b */ /* 0x000fd0000000000e */
[----:B------:R-:W-:-:S08]  /*0330*/  DFMA R14, R10, R14, R10 ;  /* 0x0000000e0a0e722b */ /* 0x000fd0000000000a */
[----:B------:R-:W-:-:S08]  /*0340*/  DFMA R10, -R4, R14, 1 ;  /* 0x3ff00000040a742b */ /* 0x000fd0000000010e */
[----:B------:R-:W-:Y:S01]  /*0350*/  DFMA R10, R14, R10, R14 ;  /* 0x0000000a0e0a722b */ /* 0x000fe2000000000e */
[----:B------:R-:W-:Y:S01]  /*0360*/  BSSY.RECONVERGENT B0, `(.L_x_0) ;  /* 0x000000f000007945 */ /* 0x000fe20003800200 */
[----:B--2---:R-:W0:Y:S06]  /*0370*/  F2F.F64.F32 R8, R17 ;  /* 0x0000001100087310 */ /* 0x004e2c0000201800 */
[----:B0-----:R-:W-:-:S08]  /*0380*/  DMUL R2, R8, R10 ;  /* 0x0000000a08027228 */ /* 0x001fd00000000000 */
[----:B------:R-:W-:-:S08]  /*0390*/  DFMA R12, -R4, R2, R8 ;  /* 0x00000002040c722b */ /* 0x000fd00000000108 */
[----:B------:R-:W-:Y:S01]  /*03a0*/  DFMA R2, R10, R12, R2 ;  /* 0x0000000c0a02722b */ /* 0x000fe20000000002 */
[----:B------:R-:W-:-:S09]  /*03b0*/  FSETP.GEU.AND P1, PT, |R9|, 6.5827683646048100446e-37, PT ;  /* 0x036000000900780b */ /* 0x000fd20003f2e200 */
[----:B------:R-:W-:-:S05]  /*03c0*/  FFMA R7, RZ, R5, R3 ;  /* 0x00000005ff077223 */ /* 0x000fca0000000003 */
[----:B------:R-:W-:-:S13]  /*03d0*/  FSETP.GT.AND P0, PT, |R7|, 1.469367938527859385e-39, PT ;  /* 0x001000000700780b */ /* 0x000fda0003f04200 */
[----:B------:R-:W-:Y:S05]  /*03e0*/  @P0 BRA P1, `(.L_x_1) ;  /* 0x0000000000180947 */ /* 0x000fea0000800000 */
[----:B------:R-:W-:Y:S01]  /*03f0*/  IMAD.MOV.U32 R10, RZ, RZ, R8 ;  /* 0x000000ffff0a7224 */ /* 0x000fe200078e0008 */
[----:B------:R-:W-:Y:S01]  /*0400*/  MOV R12, 0x450 ;  /* 0x00000450000c7802 */ /* 0x000fe20000000f00 */
[----:B------:R-:W-:Y:S02]  /*0410*/  IMAD.MOV.U32 R11, RZ, RZ, R9 ;  /* 0x000000ffff0b7224 */ /* 0x000fe400078e0009 */
[----:B------:R-:W-:Y:S02]  /*0420*/  IMAD.MOV.U32 R8, RZ, RZ, R4 ;  /* 0x000000ffff087224 */ /* 0x000fe400078e0004 */
[----:B------:R-:W-:-:S07]  /*0430*/  IMAD.MOV.U32 R9, RZ, RZ, R5 ;  /* 0x000000ffff097224 */ /* 0x000fce00078e0005 */
[----:B------:R-:W-:Y:S05]  /*0440*/  CALL.REL.NOINC `($__internal_0_$__cuda_sm20_div_rn_f64_full) ;  /* 0x0000000000f87944 */ /* 0x000fea0003c00000 */
.L_x_1:
[----:B------:R-:W-:Y:S05]  /*0450*/  BSYNC.RECONVERGENT B0 ;  /* 0x0000000000007941 */ /* 0x000fea0003800200 */
.L_x_0:
[----:B------:R-:W0:Y:S01]  /*0460*/  LDCU UR6, c[0x0][0x3b4] ;  /* 0x00007680ff0677ac */ /* 0x000e220008000800 */
[----:B------:R-:W-:Y:S01]  /*0470*/  IMAD.MOV.U32 R4, RZ, RZ, 0x1 ;  /* 0x00000001ff047424 */ /* 0x000fe200078e00ff */
[----:B------:R-:W-:Y:S01]  /*0480*/  F2F.F32.F64 R7, R2 ;  /* 0x0000000200077310 */ /* 0x000fe20000301000 */
[----:B------:R-:W-:Y:S07]  /*0490*/  BSSY.RECONVERGENT B0, `(.L_x_2) ;  /* 0x0000015000007945 */ /* 0x000fee0003800200 */
[----:B0-----:R-:W0:Y:S02]  /*04a0*/  F2F.F64.F32 R8, UR6 ;  /* 0x0000000600087d10 */ /* 0x001e240008201800 */
[----:B0-----:R-:W-:-:S06]  /*04b0*/  DADD R8, -R8, 1 ;  /* 0x3ff0000008087429 */ /* 0x001fcc0000000100 */
[----:B------:R-:W0:Y:S02]  /*04c0*/  MUFU.RCP64H R5, R9 ;  /* 0x0000000900057308 */ /* 0x000e240000001800 */
[----:B0-----:R-:W-:-:S08]  /*04d0*/  DFMA R10, -R8, R4, 1 ;  /* 0x3ff00000080a742b */ /* 0x001fd00000000104 */
[----:B------:R-:W-:-:S08]  /*04e0*/  DFMA R10, R10, R10, R10 ;  /* 0x0000000a0a0a722b */ /* 0x000fd0000000000a */
[----:B------:R-:W-:Y:S02]  /*04f0*/  DFMA R4, R4, R10, R4 ;  /* 0x0000000a0404722b */ /* 0x000fe40000000004 */
[----:B------:R-:W0:Y:S06]  /*0500*/  F2F.F64.F32 R10, R0 ;  /* 0x00000000000a7310 */ /* 0x000e2c0000201800 */
[----:B------:R-:W-:-:S08]  /*0510*/  DFMA R12, -R8, R4, 1 ;  /* 0x3ff00000080c742b */ /* 0x000fd00000000104 */
[----:B------:R-:W-:Y:S01]  /*0520*/  DFMA R4, R4, R12, R4 ;  /* 0x0000000c0404722b */ /* 0x000fe20000000004 */
[----:B0-----:R-:W-:-:S07]  /*0530*/  FSETP.GEU.AND P1, PT, |R11|, 6.5827683646048100446e-37, PT ;  /* 0x036000000b00780b */ /* 0x001fce0003f2e200 */
[----:B------:R-:W-:-:S08]  /*0540*/  DMUL R12, R10, R4 ;  /* 0x000000040a0c7228 */ /* 0x000fd00000000000 */
[----:B------:R-:W-:-:S08]  /*0550*/  DFMA R14, -R8, R12, R10 ;  /* 0x0000000c080e722b */ /* 0x000fd0000000010a */
[----:B------:R-:W-:-:S10]  /*0560*/  DFMA R4, R4, R14, R12 ;  /* 0x0000000e0404722b */ /* 0x000fd4000000000c */
[----:B------:R-:W-:-:S05]  /*0570*/  FFMA R12, RZ, R9, R5 ;  /* 0x00000009ff0c7223 */ /* 0x000fca0000000005 */
[----:B------:R-:W-:-:S13]  /*0580*/  FSETP.GT.AND P0, PT, |R12|, 1.469367938527859385e-39, PT ;  /* 0x001000000c00780b */ /* 0x000fda0003f04200 */
[----:B------:R-:W-:Y:S05]  /*0590*/  @P0 BRA P1, `(.L_x_3) ;  /* 0x0000000000100947 */ /* 0x000fea0000800000 */
[----:B------:R-:W-:-:S07]  /*05a0*/  MOV R12, 0x5c0 ;  /* 0x000005c0000c7802 */ /* 0x000fce0000000f00 */
[----:B------:R-:W-:Y:S05]  /*05b0*/  CALL.REL.NOINC `($__internal_0_$__cuda_sm20_div_rn_f64_full) ;  /* 0x00000000009c7944 */ /* 0x000fea0003c00000 */
[----:B------:R-:W-:Y:S02]  /*05c0*/  IMAD.MOV.U32 R4, RZ, RZ, R2 ;  /* 0x000000ffff047224 */ /* 0x000fe400078e0002 */
[----:B------:R-:W-:-:S07]  /*05d0*/  IMAD.MOV.U32 R5, RZ, RZ, R3 ;  /* 0x000000ffff057224 */ /* 0x000fce00078e0003 */
.L_x_3:
[----:B------:R-:W-:Y:S05]  /*05e0*/  BSYNC.RECONVERGENT B0 ;  /* 0x0000000000007941 */ /* 0x000fea0003800200 */
.L_x_2:
[----:B------:R-:W0:Y:S01]  /*05f0*/  F2F.F32.F64 R3, R4 ;  /* 0x0000000400037310 */ /* 0x000e220000301000 */
[----:B------:R-:W1:Y:S01]  /*0600*/  LDCU UR6, c[0x0][0x3b8] ;  /* 0x00007700ff0677ac */ /* 0x000e620008000800 */
[----:B------:R-:W-:Y:S01]  /*0610*/  BSSY.RECONVERGENT B0, `(.L_x_4) ;  /* 0x000000e000007945 */ /* 0x000fe20003800200 */
[----:B0-----:R-:W-:-:S05]  /*0620*/  VIADD R0, R3, 0xf3000000 ;  /* 0xf300000003007836 */ /* 0x001fca0000000000 */
[----:B------:R0:W2:Y:S01]  /*0630*/  MUFU.RSQ R8, R3 ;  /* 0x0000000300087308 */ /* 0x0000a20000001400 */
[----:B------:R-:W-:Y:S01]  /*0640*/  ISETP.GT.U32.AND P0, PT, R0, 0x727fffff, PT ;  /* 0x727fffff0000780c */ /* 0x000fe20003f04070 */
[----:B-1----:R-:W-:-:S12]  /*0650*/  FMUL R0, R7, -UR6 ;  /* 0x8000000607007c20 */ /* 0x002fd80008400000 */
[----:B0-----:R-:W-:Y:S05]  /*0660*/  @!P0 BRA `(.L_x_5) ;  /* 0x0000000000108947 */ /* 0x001fea0003800000 */
[----:B------:R-:W-:-:S07]  /*0670*/  MOV R10, 0x690 ;  /* 0x00000690000a7802 */ /* 0x000fce0000000f00 */
[----:B--2---:R-:W-:Y:S05]  /*0680*/  CALL.REL.NOINC `($__internal_1_$__cuda_sm20_sqrt_rn_f32_slowpath) ;  /* 0x0000000400dc7944 */ /* 0x004fea0003c00000 */
[----:B------:R-:W-:Y:S01]  /*0690*/  IMAD.MOV.U32 R2, RZ, RZ, R4 ;  /* 0x000000ffff027224 */ /* 0x000fe200078e0004 */
[----:B------:R-:W-:Y:S06]  /*06a0*/  BRA `(.L_x_6) ;  /* 0x0000000000107947 */ /* 0x000fec0003800000 */
.L_x_5:
[----:B--2---:R-:W-:Y:S01]  /*06b0*/  FMUL.FTZ R2, R3, R8 ;  /* 0x0000000803027220 */ /* 0x004fe20000410000 */
[----:B------:R-:W-:-:S03]  /*06c0*/  FMUL.FTZ R4, R8, 0.5 ;  /* 0x3f00000008047820 */ /* 0x000fc60000410000 */
[----:B------:R-:W-:-:S04]  /*06d0*/  FFMA R3, -R2, R2, R3 ;  /* 0x0000000202037223 */ /* 0x000fc80000000103 */
[----:B------:R-:W-:-:S07]  /*06e0*/  FFMA R2, R3, R4, R2 ;  /* 0x0000000403027223 */ /* 0x000fce0000000002 */
.L_x_6:
[----:B------:R-:W-:Y:S05]  /*06f0*/  BSYNC.RECONVERGENT B0 ;  /* 0x0000000000007941 */ /* 0x000fea0003800200 */
.L_x_4:
[----:B------:R-:W0:Y:S01]  /*0700*/  LDCU UR6, c[0x0][0x3bc] ;  /* 0x00007780ff0677ac */ /* 0x000e220008000800 */
[----:B------:R-:W-:Y:S01]  /*0710*/  BSSY.RECONVERGENT B0, `(.L_x_7) ;  /* 0x000000d000007945 */ /* 0x000fe20003800200 */
[----:B0-----:R-:W-:-:S04]  /*0720*/  FADD R9, R2, UR6 ;  /* 0x0000000602097e21 */ /* 0x001fc80008000000 */
[----:B------:R-:W0:Y:S08]  /*0730*/  MUFU.RCP R2, R9 ;  /* 0x0000000900027308 */ /* 0x000e300000001000 */
[----:B------:R-:W1:Y:S01]  /*0740*/  FCHK P0, R0, R9 ;  /* 0x0000000900007302 */ /* 0x000e620000000000 */
[----:B0-----:R-:W-:-:S04]  /*0750*/  FFMA R3, -R9, R2, 1 ;  /* 0x3f80000009037423 */ /* 0x001fc80000000102 */
[----:B------:R-:W-:-:S04]  /*0760*/  FFMA R3, R2, R3, R2 ;  /* 0x0000000302037223 */ /* 0x000fc80000000002 */
[----:B------:R-:W-:-:S04]  /*0770*/  FFMA R2, R0, R3, RZ ;  /* 0x0000000300027223 */ /* 0x000fc800000000ff */
[----:B------:R-:W-:-:S04]  /*0780*/  FFMA R4, -R9, R2, R0 ;  /* 0x0000000209047223 */ /* 0x000fc80000000100 */
[----:B------:R-:W-:Y:S01]  /*0790*/  FFMA R5, R3, R4, R2 ;  /* 0x0000000403057223 */ /* 0x000fe20000000002 */
[----:B-1----:R-:W-:Y:S06]  /*07a0*/  @!P0 BRA `(.L_x_8) ;  /* 0x00000000000c8947 */ /* 0x002fec0003800000 */
[----:B------:R-:W-:-:S07]  /*07b0*/  MOV R2, 0x7d0 ;  /* 0x000007d000027802 */ /* 0x000fce0000000f00 */
[----:B------:R-:W-:Y:S05]  /*07c0*/  CALL.REL.NOINC `($__internal_2_$__cuda_sm3x_div_rn_noftz_f32_slowpath) ;  /* 0x0000000400e87944 */ /* 0x000fea0003c00000 */
[----:B------:R-:W-:-:S07]  /*07d0*/  IMAD.MOV.U32 R5, RZ, RZ, R0 ;  /* 0x000000ffff057224 */ /* 0x000fce00078e0000 */
.L_x_8:
[----:B------:R-:W-:Y:S05]  /*07e0*/  BSYNC.RECONVERGENT B0 ;  /* 0x0000000000007941 */ /* 0x000fea0003800200 */
.L_x_7:
[----:B------:R-:W0:Y:S02]  /*07f0*/  LDC.64 R2, c[0x0][0x398] ;  /* 0x0000e600ff027b82 */ /* 0x000e240000000a00 */
[----:B0-----:R-:W-:-:S05]  /*0800*/  IMAD.WIDE R6, R6, 0x4, R2 ;  /* 0x0000000406067825 */ /* 0x001fca00078e0202 */
[----:B------:R-:W-:Y:S01]  /*0810*/  STG.E desc[UR4][R6.64], R5 ;  /* 0x0000000506007986 */ /* 0x000fe2000c101904 */
[----:B------:R-:W-:Y:S05]  /*0820*/  EXIT ;  /* 0x000000000000794d */ /* 0x000fea0003800000 */
        .weak           $__internal_0_$__cuda_sm20_div_rn_f64_full
        .type           $__internal_0_$__cuda_sm20_div_rn_f64_full,@function
        .size           $__internal_0_$__cuda_sm20_div_rn_f64_full,($__internal_1_$__cuda_sm20_sqrt_rn_f32_slowpath - $__internal_0_$__cuda_sm20_div_rn_f64_full)
$__internal_0_$__cuda_sm20_div_rn_f64_full:
[C---:B------:R-:W-:Y:S01]  /*0830*/  FSETP.GEU.AND P0, PT, |R9|.reuse, 1.469367938527859385e-39, PT ;  /* 0x001000000900780b */ /* 0x040fe20003f0e200 */
[----:B------:R-:W-:Y:S01]  /*0840*/  IMAD.MOV.U32 R16, RZ, RZ, 0x1 ;  /* 0x00000001ff107424 */ /* 0x000fe200078e00ff */
[----:B------:R-:W-:Y:S01]  /*0850*/  LOP3.LUT R4, R9, 0x800fffff, RZ, 0xc0, !PT ;  /* 0x800fffff09047812 */ /* 0x000fe200078ec0ff */
[----:B------:R-:W-:Y:S01]  /*0860*/  BSSY.RECONVERGENT B1, `(.L_x_9) ;  /* 0x0000055000017945 */ /* 0x000fe20003800200 */
[C---:B------:R-:W-:Y:S02]  /*0870*/  FSETP.GEU.AND P2, PT, |R11|.reuse, 1.469367938527859385e-39, PT ;  /* 0x001000000b00780b */ /* 0x040fe40003f4e200 */
[----:B------:R-:W-:Y:S01]  /*0880*/  LOP3.LUT R5, R4, 0x3ff00000, RZ, 0xfc, !PT ;  /* 0x3ff0000004057812 */ /* 0x000fe200078efcff */
[----:B------:R-:W-:Y:S01]  /*0890*/  IMAD.MOV.U32 R4, RZ, RZ, R8 ;  /* 0x000000ffff047224 */ /* 0x000fe200078e0008 */
[----:B------:R-:W-:Y:S02]  /*08a0*/  LOP3.LUT R13, R11, 0x7ff00000, RZ, 0xc0, !PT ;  /* 0x7ff000000b0d7812 */ /* 0x000fe400078ec0ff */
[----:B------:R-:W-:-:S03]  /*08b0*/  LOP3.LUT R20, R9, 0x7ff00000, RZ, 0xc0, !PT ;  /* 0x7ff0000009147812 */ /* 0x000fc600078ec0ff */
[----:B------:R-:W-:Y:S01]  /*08c0*/  @!P0 DMUL R4, R8, 8.98846567431157953865e+307 ;  /* 0x7fe0000008048828 */ /* 0x000fe20000000000 */
[----:B------:R-:W-:-:S03]  /*08d0*/  ISETP.GE.U32.AND P1, PT, R13, R20, PT ;  /* 0x000000140d00720c */ /* 0x000fc60003f26070 */
[----:B------:R-:W-:Y:S01]  /*08e0*/  @!P2 LOP3.LUT R14, R9, 0x7ff00000, RZ, 0xc0, !PT ;  /* 0x7ff00000090ea812 */ /* 0x000fe200078ec0ff */
[----:B------:R-:W-:Y:S01]  /*08f0*/  @!P2 IMAD.MOV.U32 R22, RZ, RZ, RZ ;  /* 0x000000ffff16a224 */ /* 0x000fe200078e00ff */
[----:B------:R-:W0:Y:S02]  /*0900*/  MUFU.RCP64H R17, R5 ;  /* 0x0000000500117308 */ /* 0x000e240000001800 */
[----:B------:R-:W-:Y:S01]  /*0910*/  @!P2 ISETP.GE.U32.AND P3, PT, R13, R14, PT ;  /* 0x0000000e0d00a20c */ /* 0x000fe20003f66070 */
[----:B------:R-:W-:-:S05]  /*0920*/  IMAD.MOV.U32 R14, RZ, RZ, 0x1ca00000 ;  /* 0x1ca00000ff0e7424 */ /* 0x000fca00078e00ff */
[----:B------:R-:W-:-:S04]  /*0930*/  @!P2 SEL R15, R14, 0x63400000, !P3 ;  /* 0x634000000e0fa807 */ /* 0x000fc80005800000 */
[----:B------:R-:W-:-:S04]  /*0940*/  @!P2 LOP3.LUT R15, R15, 0x80000000, R11, 0xf8, !PT ;  /* 0x800000000f0fa812 */ /* 0x000fc800078ef80b */
[----:B------:R-:W-:Y:S01]  /*0950*/  @!P2 LOP3.LUT R23, R15, 0x100000, RZ, 0xfc, !PT ;  /* 0x001000000f17a812 */ /* 0x000fe200078efcff */
[----:B0-----:R-:W-:-:S08]  /*0960*/  DFMA R2, R16, -R4, 1 ;  /* 0x3ff000001002742b */ /* 0x001fd00000000804 */
[----:B------:R-:W-:-:S08]  /*0970*/  DFMA R2, R2, R2, R2 ;  /* 0x000000020202722b */ /* 0x000fd00000000002 */
[----:B------:R-:W-:Y:S01]  /*0980*/  DFMA R16, R16, R2, R16 ;  /* 0x000000021010722b */ /* 0x000fe20000000010 */
[----:B------:R-:W-:Y:S01]  /*0990*/  SEL R3, R14, 0x63400000, !P1 ;  /* 0x634000000e037807 */ /* 0x000fe20004800000 */
[----:B------:R-:W-:-:S03]  /*09a0*/  IMAD.MOV.U32 R2, RZ, RZ, R10 ;  /* 0x000000ffff027224 */ /* 0x000fc600078e000a */
[----:B------:R-:W-:-:S03]  /*09b0*/  LOP3.LUT R3, R3, 0x800fffff, R11, 0xf8, !PT ;  /* 0x800fffff03037812 */ /* 0x000fc600078ef80b */
[----:B------:R-:W-:-:S03]  /*09c0*/  DFMA R18, R16, -R4, 1 ;  /* 0x3ff000001012742b */ /* 0x000fc60000000804 */
[----:B------:R-:W-:Y:S01]  /*09d0*/  @!P2 DFMA R2, R2, 2, -R22 ;  /* 0x400000000202a82b */ /* 0x000fe20000000816 */
[----:B------:R-:W-:-:S04]  /*09e0*/  IMAD.MOV.U32 R23, RZ, RZ, R13 ;  /* 0x000000ffff177224 */ /* 0x000fc800078e000d */
[----:B------:R-:W-:Y:S01]  /*09f0*/  DFMA R16, R16, R18, R16 ;  /* 0x000000121010722b */ /* 0x000fe20000000010 */
[----:B------:R-:W-:Y:S01]  /*0a00*/  IMAD.MOV.U32 R22, RZ, RZ, R20 ;  /* 0x000000ffff167224 */ /* 0x000fe200078e0014 */
[----:B------:R-:W-:-:S03]  /*0a10*/  @!P0 LOP3.LUT R22, R5, 0x7ff00000, RZ, 0xc0, !PT ;  /* 0x7ff0000005168812 */ /* 0x000fc600078ec0ff */
[----:B------:R-:W-:Y:S02]  /*0a20*/  @!P2 LOP3.LUT R23, R3, 0x7ff00000, RZ, 0xc0, !PT ;  /* 0x7ff000000317a812 */ /* 0x000fe400078ec0ff */
[----:B------:R-:W-:Y:S01]  /*0a30*/  VIADD R24, R22, 0xffffffff ;  /* 0xffffffff16187836 */ /* 0x000fe20000000000 */
[----:B------:R-:W-:Y:S02]  /*0a40*/  DMUL R18, R16, R2 ;  /* 0x0000000210127228 */ /* 0x000fe40000000000 */
[----:B------:R-:W-:-:S05]  /*0a50*/  VIADD R15, R23, 0xffffffff ;  /* 0xffffffff170f7836 */ /* 0x000fca0000000000 */
[----:B------:R-:W-:Y:S01]  /*0a60*/  ISETP.GT.U32.AND P0, PT, R15, 0x7feffffe, PT ;  /* 0x7feffffe0f00780c */ /* 0x000fe20003f04070 */
[----:B------:R-:W-:-:S03]  /*0a70*/  DFMA R20, R18, -R4, R2 ;  /* 0x800000041214722b */ /* 0x000fc60000000002 */
[----:B------:R-:W-:-:S05]  /*0a80*/  ISETP.GT.U32.OR P0, PT, R24, 0x7feffffe, P0 ;  /* 0x7feffffe1800780c */ /* 0x000fca0000704470 */
[----:B------:R-:W-:-:S08]  /*0a90*/  DFMA R16, R16, R20, R18 ;  /* 0x000000141010722b */ /* 0x000fd00000000012 */
[----:B------:R-:W-:Y:S05]  /*0aa0*/  @P0 BRA `(.L_x_10) ;  /* 0x00000000006c0947 */ /* 0x000fea0003800000 */
[----:B------:R-:W-:-:S04]  /*0ab0*/  LOP3.LUT R18, R9, 0x7ff00000, RZ, 0xc0, !PT ;  /* 0x7ff0000009127812 */ /* 0x000fc800078ec0ff */
[CC--:B------:R-:W-:Y:S02]  /*0ac0*/  VIADDMNMX R10, R13.reuse, -R18.reuse, 0xb9600000, !PT ;  /* 0xb96000000d0a7446 */ /* 0x0c0fe40007800912 */
[----:B------:R-:W-:Y:S02]  /*0ad0*/  ISETP.GE.U32.AND P0, PT, R13, R18, PT ;  /* 0x000000120d00720c */ /* 0x000fe40003f06070 */
[----:B------:R-:W-:Y:S02]  /*0ae0*/  VIMNMX R10, PT, PT, R10, 0x46a00000, PT ;  /* 0x46a000000a0a7848 */ /* 0x000fe40003fe0100 */
[----:B------:R-:W-:-:S04]  /*0af0*/  SEL R13, R14, 0x63400000, !P0 ;  /* 0x634000000e0d7807 */ /* 0x000fc80004000000 */
[----:B------:R-:W-:Y:S01]  /*0b00*/  IADD3 R13, PT, PT, -R13, R10, RZ ;  /* 0x0000000a0d0d7210 */ /* 0x000fe20007ffe1ff */
[----:B------:R-:W-:-:S04]  /*0b10*/  IMAD.MOV.U32 R10, RZ, RZ, RZ ;  /* 0x000000ffff0a7224 */ /* 0x000fc800078e00ff */
[----:B------:R-:W-:-:S06]  /*0b20*/  VIADD R11, R13, 0x7fe00000 ;  /* 0x7fe000000d0b7836 */ /* 0x000fcc0000000000 */
[----:B------:R-:W-:-:S10]  /*0b30*/  DMUL R14, R16, R10 ;  /* 0x0000000a100e7228 */ /* 0x000fd40000000000 */
[----:B------:R-:W-:-:S13]  /*0b40*/  FSETP.GTU.AND P0, PT, |R15|, 1.469367938527859385e-39, PT ;  /* 0x001000000f00780b */ /* 0x000fda0003f0c200 */
[----:B------:R-:W-:Y:S05]  /*0b50*/  @P0 BRA `(.L_x_11) ;  /* 0x0000000000940947 */ /* 0x000fea0003800000 */
[----:B------:R-:W-:Y:S01]  /*0b60*/  DFMA R2, R16, -R4, R2 ;  /* 0x800000041002722b */ /* 0x000fe20000000002 */
[----:B------:R-:W-:-:S09]  /*0b70*/  IMAD.MOV.U32 R10, RZ, RZ, RZ ;  /* 0x000000ffff0a7224 */ /* 0x000fd200078e00ff */
[C---:B------:R-:W-:Y:S02]  /*0b80*/  FSETP.NEU.AND P0, PT, R3.reuse, RZ, PT ;  /* 0x000000ff0300720b */ /* 0x040fe40003f0d000 */
[----:B------:R-:W-:-:S04]  /*0b90*/  LOP3.LUT R9, R3, 0x80000000, R9, 0x48, !PT ;  /* 0x8000000003097812 */ /* 0x000fc800078e4809 */
[----:B------:R-:W-:-:S07]  /*0ba0*/  LOP3.LUT R11, R9, R11, RZ, 0xfc, !PT ;  /* 0x0000000b090b7212 */ /* 0x000fce00078efcff */
[----:B------:R-:W-:Y:S05]  /*0bb0*/  @!P0 BRA `(.L_x_11) ;  /* 0x00000000007c8947 */ /* 0x000fea0003800000 */
[----:B------:R-:W-:Y:S01]  /*0bc0*/  IMAD.MOV R3, RZ, RZ, -R13 ;  /* 0x000000ffff037224 */ /* 0x000fe200078e0a0d */
[----:B------:R-:W-:Y:S01]  /*0bd0*/  DMUL.RP R10, R16, R10 ;  /* 0x0000000a100a7228 */ /* 0x000fe20000008000 */
[----:B------:R-:W-:-:S06]  /*0be0*/  IMAD.MOV.U32 R2, RZ, RZ, RZ ;  /* 0x000000ffff027224 */ /* 0x000fcc00078e00ff */
[----:B------:R-:W-:-:S03]  /*0bf0*/  DFMA R2, R14, -R2, R16 ;  /* 0x800000020e02722b */ /* 0x000fc60000000010 */
[----:B------:R-:W-:-:S03]  /*0c00*/  LOP3.LUT R9, R11, R9, RZ, 0x3c, !PT ;  /* 0x000000090b097212 */ /* 0x000fc600078e3cff */
[----:B------:R-:W-:-:S04]  /*0c10*/  IADD3 R2, PT, PT, -R13, -0x43300000, RZ ;  /* 0xbcd000000d027810 */ /* 0x000fc80007ffe1ff */
[----:B------:R-:W-:-:S04]  /*0c20*/  FSETP.NEU.AND P0, PT, |R3|, R2, PT ;  /* 0x000000020300720b */ /* 0x000fc80003f0d200 */
[----:B------:R-:W-:Y:S02]  /*0c30*/  FSEL R14, R10, R14, !P0 ;  /* 0x0000000e0a0e7208 */ /* 0x000fe40004000000 */
[----:B------:R-:W-:Y:S01]  /*0c40*/  FSEL R15, R9, R15, !P0 ;  /* 0x0000000f090f7208 */ /* 0x000fe20004000000 */
[----:B------:R-:W-:Y:S06]  /*0c50*/  BRA `(.L_x_11) ;  /* 0x0000000000547947 */ /* 0x000fec0003800000 */
.L_x_10:
[----:B------:R-:W-:-:S14]  /*0c60*/  DSETP.NAN.AND P0, PT, R10, R10, PT ;  /* 0x0000000a0a00722a */ /* 0x000fdc0003f08000 */
[----:B------:R-:W-:Y:S05]  /*0c70*/  @P0 BRA `(.L_x_12) ;  /* 0x0000000000440947 */ /* 0x000fea0003800000 */
[----:B------:R-:W-:-:S14]  /*0c80*/  DSETP.NAN.AND P0, PT, R8, R8, PT ;  /* 0x000000080800722a */ /* 0x000fdc0003f08000 */
[----:B------:R-:W-:Y:S05]  /*0c90*/  @P0 BRA `(.L_x_13) ;  /* 0x0000000000300947 */ /* 0x000fea0003800000 */
[----:B------:R-:W-:Y:S01]  /*0ca0*/  ISETP.NE.AND P0, PT, R23, R22, PT ;  /* 0x000000161700720c */ /* 0x000fe20003f05270 */
[----:B------:R-:W-:Y:S02]  /*0cb0*/  IMAD.MOV.U32 R14, RZ, RZ, 0x0 ;  /* 0x00000000ff0e7424 */ /* 0x000fe400078e00ff */
[----:B------:R-:W-:-:S10]  /*0cc0*/  IMAD.MOV.U32 R15, RZ, RZ, -0x80000 ;  /* 0xfff80000ff0f7424 */ /* 0x000fd400078e00ff */
[----:B------:R-:W-:Y:S05]  /*0cd0*/  @!P0 BRA `(.L_x_11) ;  /* 0x0000000000348947 */ /* 0x000fea0003800000 */
[----:B------:R-:W-:Y:S02]  /*0ce0*/  ISETP.NE.AND P0, PT, R23, 0x7ff00000, PT ;  /* 0x7ff000001700780c */ /* 0x000fe40003f05270 */
[----:B------:R-:W-:Y:S02]  /*0cf0*/  LOP3.LUT R15, R11, 0x80000000, R9, 0x48, !PT ;  /* 0x800000000b0f7812 */ /* 0x000fe400078e4809 */
[----:B------:R-:W-:-:S13]  /*0d00*/  ISETP.EQ.OR P0, PT, R22, RZ, !P0 ;  /* 0x000000ff1600720c */ /* 0x000fda0004702670 */
[----:B------:R-:W-:Y:S01]  /*0d10*/  @P0 LOP3.LUT R2, R15, 0x7ff00000, RZ, 0xfc, !PT ;  /* 0x7ff000000f020812 */ /* 0x000fe200078efcff */
[----:B------:R-:W-:Y:S02]  /*0d20*/  @!P0 IMAD.MOV.U32 R14, RZ, RZ, RZ ;  /* 0x000000ffff0e8224 */ /* 0x000fe400078e00ff */
[----:B------:R-:W-:Y:S02]  /*0d30*/  @P0 IMAD.MOV.U32 R14, RZ, RZ, RZ ;  /* 0x000000ffff0e0224 */ /* 0x000fe400078e00ff */
[----:B------:R-:W-:Y:S01]  /*0d40*/  @P0 IMAD.MOV.U32 R15, RZ, RZ, R2 ;  /* 0x000000ffff0f0224 */ /* 0x000fe200078e0002 */
[----:B------:R-:W-:Y:S06]  /*0d50*/  BRA `(.L_x_11) ;  /* 0x0000000000147947 */ /* 0x000fec0003800000 */
.L_x_13:
[----:B------:R-:W-:Y:S01]  /*0d60*/  LOP3.LUT R15, R9, 0x80000, RZ, 0xfc, !PT ;  /* 0x00080000090f7812 */ /* 0x000fe200078efcff */
[----:B------:R-:W-:Y:S01]  /*0d70*/  IMAD.MOV.U32 R14, RZ, RZ, R8 ;  /* 0x000000ffff0e7224 */ /* 0x000fe200078e0008 */
[----:B------:R-:W-:Y:S06]  /*0d80*/  BRA `(.L_x_11) ;  /* 0x0000000000087947 */ /* 0x000fec0003800000 */
.L_x_12:
[----:B------:R-:W-:Y:S01]  /*0d90*/  LOP3.LUT R15, R11, 0x80000, RZ, 0xfc, !PT ;  /* 0x000800000b0f7812 */ /* 0x000fe200078efcff */
[----:B------:R-:W-:-:S07]  /*0da0*/  IMAD.MOV.U32 R14, RZ, RZ, R10 ;  /* 0x000000ffff0e7224 */ /* 0x000fce00078e000a */
.L_x_11:
[----:B------:R-:W-:Y:S05]  /*0db0*/  BSYNC.RECONVERGENT B1 ;  /* 0x0000000000017941 */ /* 0x000fea0003800200 */
.L_x_9:
[----:B------:R-:W-:Y:S01]  /*0dc0*/  IMAD.MOV.U32 R13, RZ, RZ, 0x0 ;  /* 0x00000000ff0d7424 */ /* 0x000fe200078e00ff */
[----:B------:R-:W-:Y:S01]  /*0dd0*/  MOV R3, R15 ;  /* 0x0000000f00037202 */ /* 0x000fe20000000f00 */
[----:B------:R-:W-:Y:S02]  /*0de0*/  IMAD.MOV.U32 R2, RZ, RZ, R14 ;  /* 0x000000ffff027224 */ /* 0x000fe400078e000e */
[----:B------:R-:W-:Y:S05]  /*0df0*/  RET.REL.NODEC R12 `(_Z4adamiiPfS_S_S_ffffff) ;  /* 0xfffffff00c807950 */ /* 0x000fea0003c3ffff */
        .weak           $__internal_1_$__cuda_sm20_sqrt_rn_f32_slowpath
        .type           $__internal_1_$__cuda_sm20_sqrt_rn_f32_slowpath,@function
        .size           $__internal_1_$__cuda_sm20_sqrt_rn_f32_slowpath,($__internal_2_$__cuda_sm3x_div_rn_noftz_f32_slowpath - $__internal_1_$__cuda_sm20_sqrt_rn_f32_slowpath)
$__internal_1_$__cuda_sm20_sqrt_rn_f32_slowpath:
[----:B------:R-:W-:-:S13]  /*0e00*/  LOP3.LUT P0, RZ, R3, 0x7fffffff, RZ, 0xc0, !PT ;  /* 0x7fffffff03ff7812 */ /* 0x000fda000780c0ff */
[----:B------:R-:W-:Y:S05]  /*0e10*/  @!P0 BRA `(.L_x_14) ;  /* 0x0000000000448947 */ /* 0x000fea0003800000 */
[----:B------:R-:W-:Y:S01]  /*0e20*/  FSETP.GEU.FTZ.AND P0, PT, R3, RZ, PT ;  /* 0x000000ff0300720b */ /* 0x000fe20003f1e000 */
[----:B------:R-:W-:-:S12]  /*0e30*/  IMAD.MOV.U32 R2, RZ, RZ, R3 ;  /* 0x000000ffff027224 */ /* 0x000fd800078e0003 */
[----:B------:R-:W-:Y:S01]  /*0e40*/  @!P0 IMAD.MOV.U32 R3, RZ, RZ, 0x7fffffff ;  /* 0x7fffffffff038424 */ /* 0x000fe200078e00ff */
[----:B------:R-:W-:Y:S06]  /*0e50*/  @!P0 BRA `(.L_x_14) ;  /* 0x0000000000348947 */ /* 0x000fec0003800000 */
[----:B------:R-:W-:-:S13]  /*0e60*/  FSETP.GTU.FTZ.AND P0, PT, |R2|, +INF , PT ;  /* 0x7f8000000200780b */ /* 0x000fda0003f1c200 */
[----:B------:R-:W-:Y:S01]  /*0e70*/  @P0 FADD.FTZ R3, R2, 1 ;  /* 0x3f80000002030421 */ /* 0x000fe20000010000 */
[----:B------:R-:W-:Y:S06]  /*0e80*/  @P0 BRA `(.L_x_14) ;  /* 0x0000000000280947 */ /* 0x000fec0003800000 */
[----:B------:R-:W-:-:S13]  /*0e90*/  FSETP.NEU.FTZ.AND P0, PT, |R2|, +INF , PT ;  /* 0x7f8000000200780b */ /* 0x000fda0003f1d200 */
[----:B------:R-:W-:-:S04]  /*0ea0*/  @P0 FFMA R4, R2, 1.84467440737095516160e+19, RZ ;  /* 0x5f80000002040823 */ /* 0x000fc800000000ff */
[----:B------:R-:W0:Y:S02]  /*0eb0*/  @P0 MUFU.RSQ R3, R4 ;  /* 0x0000000400030308 */ /* 0x000e240000001400 */
[----:B0-----:R-:W-:Y:S01]  /*0ec0*/  @P0 FMUL.FTZ R5, R4, R3 ;  /* 0x0000000304050220 */ /* 0x001fe20000410000 */
[----:B------:R-:W-:Y:S01]  /*0ed0*/  @P0 FMUL.FTZ R9, R3, 0.5 ;  /* 0x3f00000003090820 */ /* 0x000fe20000410000 */
[----:B------:R-:W-:Y:S02]  /*0ee0*/  @!P0 IMAD.MOV.U32 R3, RZ, RZ, R2 ;  /* 0x000000ffff038224 */ /* 0x000fe400078e0002 */
[----:B------:R-:W-:-:S04]  /*0ef0*/  @P0 FADD.FTZ R7, -R5, -RZ ;  /* 0x800000ff05070221 */ /* 0x000fc80000010100 */
[----:B------:R-:W-:-:S04]  /*0f00*/  @P0 FFMA R8, R5, R7, R4 ;  /* 0x0000000705080223 */ /* 0x000fc80000000004 */
[----:B------:R-:W-:-:S04]  /*0f10*/  @P0 FFMA R8, R8, R9, R5 ;  /* 0x0000000908080223 */ /* 0x000fc80000000005 */
[----:B------:R-:W-:-:S07]  /*0f20*/  @P0 FMUL.FTZ R3, R8, 2.3283064365386962891e-10 ;  /* 0x2f80000008030820 */ /* 0x000fce0000410000 */
.L_x_14:
[----:B------:R-:W-:Y:S02]  /*0f30*/  IMAD.MOV.U32 R4, RZ, RZ, R3 ;  /* 0x000000ffff047224 */ /* 0x000fe400078e0003 */
[----:B------:R-:W-:Y:S02]  /*0f40*/  IMAD.MOV.U32 R2, RZ, RZ, R10 ;  /* 0x000000ffff027224 */ /* 0x000fe400078e000a */
[----:B------:R-:W-:-:S04]  /*0f50*/  IMAD.MOV.U32 R3, RZ, RZ, 0x0 ;  /* 0x00000000ff037424 */ /* 0x000fc800078e00ff */
[----:B------:R-:W-:Y:S05]  /*0f60*/  RET.REL.NODEC R2 `(_Z4adamiiPfS_S_S_ffffff) ;  /* 0xfffffff002247950 */ /* 0x000fea0003c3ffff */
        .weak           $__internal_2_$__cuda_sm3x_div_rn_noftz_f32_slowpath
        .type           $__internal_2_$__cuda_sm3x_div_rn_noftz_f32_slowpath,@function
        .size           $__internal_2_$__cuda_sm3x_div_rn_noftz_f32_slowpath,(.L_x_29 - $__internal_2_$__cuda_sm3x_div_rn_noftz_f32_slowpath)
$__internal_2_$__cuda_sm3x_div_rn_noftz_f32_slowpath:
[--C-:B------:R-:W-:Y:S01]  /*0f70*/  SHF.R.U32.HI R4, RZ, 0x17, R9.reuse ;  /* 0x00000017ff047819 */ /* 0x100fe20000011609 */
[----:B------:R-:W-:Y:S01]  /*0f80*/  BSSY.RECONVERGENT B1, `(.L_x_15) ;  /* 0x0000065000017945 */ /* 0x000fe20003800200 */
[--C-:B------:R-:W-:Y:S01]  /*0f90*/  SHF.R.U32.HI R3, RZ, 0x17, R0.reuse ;  /* 0x00000017ff037819 */ /* 0x100fe20000011600 */
[----:B------:R-:W-:Y:S01]  /*0fa0*/  IMAD.MOV.U32 R5, RZ, RZ, R9 ;  /* 0x000000ffff057224 */ /* 0x000fe200078e0009 */
[----:B------:R-:W-:Y:S01]  /*0fb0*/  LOP3.LUT R12, R4, 0xff, RZ, 0xc0, !PT ;  /* 0x000000ff040c7812 */ /* 0x000fe200078ec0ff */
[----:B------:R-:W-:Y:S01]  /*0fc0*/  IMAD.MOV.U32 R4, RZ, RZ, R0 ;  /* 0x000000ffff047224 */ /* 0x000fe200078e0000 */
[----:B------:R-:W-:-:S03]  /*0fd0*/  LOP3.LUT R10, R3, 0xff, RZ, 0xc0, !PT ;  /* 0x000000ff030a7812 */ /* 0x000fc600078ec0ff */
[----:B------:R-:W-:Y:S02]  /*0fe0*/  VIADD R11, R12, 0xffffffff ;  /* 0xffffffff0c0b7836 */ /* 0x000fe40000000000 */
[----:B------:R-:W-:-:S03]  /*0ff0*/  VIADD R8, R10, 0xffffffff ;  /* 0xffffffff0a087836 */ /* 0x000fc60000000000 */
[----:B------:R-:W-:-:S04]  /*1000*/  ISETP.GT.U32.AND P0, PT, R11, 0xfd, PT ;  /* 0x000000fd0b00780c */ /* 0x000fc80003f04070 */
[----:B------:R-:W-:-:S13]  /*1010*/  ISETP.GT.U32.OR P0, PT, R8, 0xfd, P0 ;  /* 0x000000fd0800780c */ /* 0x000fda0000704470 */
[----:B------:R-:W-:Y:S01]  /*1020*/  @!P0 IMAD.MOV.U32 R7, RZ, RZ, RZ ;  /* 0x000000ffff078224 */ /* 0x000fe200078e00ff */
[----:B------:R-:W-:Y:S06]  /*1030*/  @!P0 BRA `(.L_x_16) ;  /* 0x0000000000608947 */ /* 0x000fec0003800000 */
[----:B------:R-:W-:Y:S01]  /*1040*/  FSETP.GTU.FTZ.AND P0, PT, |R0|, +INF , PT ;  /* 0x7f8000000000780b */ /* 0x000fe20003f1c200 */
[----:B------:R-:W-:Y:S01]  /*1050*/  IMAD.MOV.U32 R3, RZ, RZ, R9 ;  /* 0x000000ffff037224 */ /* 0x000fe200078e0009 */
[----:B------:R-:W-:-:S04]  /*1060*/  FSETP.GTU.FTZ.AND P1, PT, |R9|, +INF , PT ;  /* 0x7f8000000900780b */ /* 0x000fc80003f3c200 */
[----:B------:R-:W-:-:S13]  /*1070*/  PLOP3.LUT P0, PT, P0, P1, PT, 0xf8, 0x8f ;  /* 0x00000000008f781c */ /* 0x000fda0000703f70 */
[----:B------:R-:W-:Y:S05]  /*1080*/  @P0 BRA `(.L_x_17) ;  /* 0x00000004004c0947 */ /* 0x000fea0003800000 */
[----:B------:R-:W-:-:S13]  /*1090*/  LOP3.LUT P0, RZ, R5, 0x7fffffff, R4, 0xc8, !PT ;  /* 0x7fffffff05ff7812 */ /* 0x000fda000780c804 */
[----:B------:R-:W-:Y:S05]  /*10a0*/  @!P0 BRA `(.L_x_18) ;  /* 0x00000004003c8947 */ /* 0x000fea0003800000 */
[C---:B------:R-:W-:Y:S02]  /*10b0*/  FSETP.NEU.FTZ.AND P1, PT, |R0|.reuse, +INF , PT ;  /* 0x7f8000000000780b */ /* 0x040fe40003f3d200 */
[----:B------:R-:W-:Y:S02]  /*10c0*/  FSETP.NEU.FTZ.AND P2, PT, |R3|, +INF , PT ;  /* 0x7f8000000300780b */ /* 0x000fe40003f5d200 */
[----:B------:R-:W-:-:S11]  /*10d0*/  FSETP.NEU.FTZ.AND P0, PT, |R0|, +INF , PT ;  /* 0x7f8000000000780b */ /* 0x000fd60003f1d200 */
[----:B------:R-:W-:Y:S05]  /*10e0*/  @!P2 BRA !P1, `(.L_x_18) ;  /* 0x00000004002ca947 */ /* 0x000fea0004800000 */
[----:B------:R-:W-:-:S04]  /*10f0*/  LOP3.LUT P1, RZ, R4, 0x7fffffff, RZ, 0xc0, !PT ;  /* 0x7fffffff04ff7812 */ /* 0x000fc8000782c0ff */
[----:B------:R-:W-:-:S13]  /*1100*/  PLOP3.LUT P1, PT, P2, P1, PT, 0x2f, 0xf2 ;  /* 0x0000000000f2781c */ /* 0x000fda0001722577 */
[----:B------:R-:W-:Y:S05]  /*1110*/  @P1 BRA `(.L_x_19) ;  /* 0x0000000400181947 */ /* 0x000fea0003800000 */
[----:B------:R-:W-:-:S04]  /*1120*/  LOP3.LUT P1, RZ, R5, 0x7fffffff, RZ, 0xc0, !PT ;  /* 0x7fffffff05ff7812 */ /* 0x000fc8000782c0ff */
[----:B------:R-:W-:-:S13]  /*1130*/  PLOP3.LUT P0, PT, P0, P1, PT, 0x2f, 0xf2 ;  /* 0x0000000000f2781c */ /* 0x000fda0000702577 */
[----:B------:R-:W-:Y:S05]  /*1140*/  @P0 BRA `(.L_x_20) ;  /* 0x0000000400000947 */ /* 0x000fea0003800000 */
[----:B------:R-:W-:Y:S02]  /*1150*/  ISETP.GE.AND P0, PT, R8, RZ, PT ;  /* 0x000000ff0800720c */ /* 0x000fe40003f06270 */
[----:B------:R-:W-:-:S11]  /*1160*/  ISETP.GE.AND P1, PT, R11, RZ, PT ;  /* 0x000000ff0b00720c */ /* 0x000fd60003f26270 */
[----:B------:R-:W-:Y:S01]  /*1170*/  @P0 MOV R7, RZ ;  /* 0x000000ff00070202 */ /* 0x000fe20000000f00 */
[----:B------:R-:W-:Y:S02]  /*1180*/  @!P0 IMAD.MOV.U32 R7, RZ, RZ, -0x40 ;  /* 0xffffffc0ff078424 */ /* 0x000fe400078e00ff */
[----:B------:R-:W-:Y:S01]  /*1190*/  @!P0 FFMA R4, R0, 1.84467440737095516160e+19, RZ ;  /* 0x5f80000000048823 */ /* 0x000fe200000000ff */
[----:B------:R-:W-:Y:S01]  /*11a0*/  @!P1 FFMA R5, R3, 1.84467440737095516160e+19, RZ ;  /* 0x5f80000003059823 */ /* 0x000fe200000000ff */
[----:B------:R-:W-:-:S07]  /*11b0*/  @!P1 VIADD R7, R7, 0x40 ;  /* 0x0000004007079836 */ /* 0x000fce0000000000 */
.L_x_16:
[----:B------:R-:W-:Y:S01]  /*11c0*/  LEA R0, R12, 0xc0800000, 0x17 ;  /* 0xc08000000c007811 */ /* 0x000fe200078eb8ff */
[----:B------:R-:W-:Y:S01]  /*11d0*/  VIADD R3, R10, 0xffffff81 ;  /* 0xffffff810a037836 */ /* 0x000fe20000000000 */
[----:B------:R-:W-:Y:S03]  /*11e0*/  BSSY.RECONVERGENT B2, `(.L_x_21) ;  /* 0x0000035000027945 */ /* 0x000fe60003800200 */
[----:B------:R-:W-:Y:S02]  /*11f0*/  IMAD.IADD R5, R5, 0x1, -R0 ;  /* 0x0000000105057824 */ /* 0x000fe400078e0a00 */
[----:B------:R-:W-:Y:S02]  /*1200*/  IMAD R0, R3, -0x800000, R4 ;  /* 0xff80000003007824 */ /* 0x000fe400078e0204 */
[----:B------:R-:W0:Y:S01]  /*1210*/  MUFU.RCP R8, R5 ;  /* 0x0000000500087308 */ /* 0x000e220000001000 */
[----:B------:R-:W-:-:S04]  /*1220*/  FADD.FTZ R9, -R5, -RZ ;  /* 0x800000ff05097221 */ /* 0x000fc80000010100 */
[----:B0-----:R-:W-:-:S04]  /*1230*/  FFMA R11, R8, R9, 1 ;  /* 0x3f800000080b7423 */ /* 0x001fc80000000009 */
[----:B------:R-:W-:-:S04]  /*1240*/  FFMA R13, R8, R11, R8 ;  /* 0x0000000b080d7223 */ /* 0x000fc80000000008 */
[----:B------:R-:W-:-:S04]  /*1250*/  FFMA R4, R0, R13, RZ ;  /* 0x0000000d00047223 */ /* 0x000fc800000000ff */
[----:B------:R-:W-:-:S04]  /*1260*/  FFMA R11, R9, R4, R0 ;  /* 0x00000004090b7223 */ /* 0x000fc80000000000 */
[----:B------:R-:W-:Y:S01]  /*1270*/  FFMA R8, R13, R11, R4 ;  /* 0x0000000b0d087223 */ /* 0x000fe20000000004 */
[----:B------:R-:W-:-:S03]  /*1280*/  IADD3 R4, PT, PT, R3, 0x7f, -R12 ;  /* 0x0000007f03047810 */ /* 0x000fc60007ffe80c */
[----:B------:R-:W-:Y:S02]  /*1290*/  FFMA R9, R9, R8, R0 ;  /* 0x0000000809097223 */ /* 0x000fe40000000000 */
[----:B------:R-:W-:Y:S02]  /*12a0*/  IMAD.IADD R4, R4, 0x1, R7 ;  /* 0x0000000104047824 */ /* 0x000fe400078e0207 */
[----:B------:R-:W-:-:S05]  /*12b0*/  FFMA R0, R13, R9, R8 ;  /* 0x000000090d007223 */ /* 0x000fca0000000008 */
[----:B------:R-:W-:-:S04]  /*12c0*/  SHF.R.U32.HI R3, RZ, 0x17, R0 ;  /* 0x00000017ff037819 */ /* 0x000fc80000011600 */
[----:B------:R-:W-:-:S05]  /*12d0*/  LOP3.LUT R3, R3, 0xff, RZ, 0xc0, !PT ;  /* 0x000000ff03037812 */ /* 0x000fca00078ec0ff */
[----:B------:R-:W-:-:S04]  /*12e0*/  IMAD.IADD R7, R3, 0x1, R4 ;  /* 0x0000000103077824 */ /* 0x000fc800078e0204 */
[----:B------:R-:W-:-:S05]  /*12f0*/  VIADD R3, R7, 0xffffffff ;  /* 0xffffffff07037836 */ /* 0x000fca0000000000 */
[----:B------:R-:W-:-:S13]  /*1300*/  ISETP.GE.U32.AND P0, PT, R3, 0xfe, PT ;  /* 0x000000fe0300780c */ /* 0x000fda0003f06070 */
[----:B------:R-:W-:Y:S05]  /*1310*/  @!P0 BRA `(.L_x_22) ;  /* 0x0000000000808947 */ /* 0x000fea0003800000 */
[----:B------:R-:W-:-:S13]  /*1320*/  ISETP.GT.AND P0, PT, R7, 0xfe, PT ;  /* 0x000000fe0700780c */ /* 0x000fda0003f04270 */
[----:B------:R-:W-:Y:S05]  /*1330*/  @P0 BRA `(.L_x_23) ;  /* 0x00000000006c0947 */ /* 0x000fea0003800000 */
[----:B------:R-:W-:-:S13]  /*1340*/  ISETP.GE.AND P0, PT, R7, 0x1, PT ;  /* 0x000000010700780c */ /* 0x000fda0003f06270 */
[----:B------:R-:W-:Y:S05]  /*1350*/  @P0 BRA `(.L_x_24) ;  /* 0x0000000000740947 */ /* 0x000fea0003800000 */
[----:B------:R-:W-:Y:S02]  /*1360*/  ISETP.GE.AND P0, PT, R7, -0x18, PT ;  /* 0xffffffe80700780c */ /* 0x000fe40003f06270 */
[----:B------:R-:W-:-:S11]  /*1370*/  LOP3.LUT R0, R0, 0x80000000, RZ, 0xc0, !PT ;  /* 0x8000000000007812 */ /* 0x000fd600078ec0ff */
[----:B------:R-:W-:Y:S05]  /*1380*/  @!P0 BRA `(.L_x_24) ;  /* 0x0000000000688947 */ /* 0x000fea0003800000 */
[CCC-:B------:R-:W-:Y:S01]  /*1390*/  FFMA.RZ R3, R13.reuse, R9.reuse, R8.reuse ;  /* 0x000000090d037223 */ /* 0x1c0fe2000000c008 */
[-CC-:B------:R-:W-:Y:S01]  /*13a0*/  FFMA.RM R4, R13, R9.reuse, R8.reuse ;  /* 0x000000090d047223 */ /* 0x180fe20000004008 */
[C---:B------:R-:W-:Y:S02]  /*13b0*/  ISETP.NE.AND P2, PT, R7.reuse, RZ, PT ;  /* 0x000000ff0700720c */ /* 0x040fe40003f45270 */
[----:B------:R-:W-:Y:S02]  /*13c0*/  ISETP.NE.AND P1, PT, R7, RZ, PT ;  /* 0x000000ff0700720c */ /* 0x000fe40003f25270 */
[----:B------:R-:W-:Y:S01]  /*13d0*/  LOP3.LUT R5, R3, 0x7fffff, RZ, 0xc0, !PT ;  /* 0x007fffff03057812 */ /* 0x000fe200078ec0ff */
[----:B------:R-:W-:Y:S01]  /*13e0*/  FFMA.RP R3, R13, R9, R8 ;  /* 0x000000090d037223 */ /* 0x000fe20000008008 */
[----:B------:R-:W-:Y:S02]  /*13f0*/  VIADD R8, R7, 0x20 ;  /* 0x0000002007087836 */ /* 0x000fe40000000000 */
[----:B------:R-:W-:Y:S01]  /*1400*/  LOP3.LUT R5, R5, 0x800000, RZ, 0xfc, !PT ;  /* 0x0080000005057812 */ /* 0x000fe200078efcff */
[----:B------:R-:W-:Y:S01]  /*1410*/  IMAD.MOV R7, RZ, RZ, -R7 ;  /* 0x000000ffff077224 */ /* 0x000fe200078e0a07 */
[----:B------:R-:W-:-:S02]  /*1420*/  FSETP.NEU.FTZ.AND P0, PT, R3, R4, PT ;  /* 0x000000040300720b */ /* 0x000fc40003f1d000 */
[----:B------:R-:W-:Y:S02]  /*1430*/  SHF.L.U32 R8, R5, R8, RZ ;  /* 0x0000000805087219 */ /* 0x000fe400000006ff */
[----:B------:R-:W-:Y:S02]  /*1440*/  SEL R4, R7, RZ, P2 ;  /* 0x000000ff07047207 */ /* 0x000fe40001000000 */
[----:B------:R-:W-:Y:S02]  /*1450*/  ISETP.NE.AND P1, PT, R8, RZ, P1 ;  /* 0x000000ff0800720c */ /* 0x000fe40000f25270 */
[----:B------:R-:W-:Y:S02]  /*1460*/  SHF.R.U32.HI R4, RZ, R4, R5 ;  /* 0x00000004ff047219 */ /* 0x000fe40000011605 */
[----:B------:R-:W-:Y:S02]  /*1470*/  PLOP3.LUT P0, PT, P0, P1, PT, 0xf8, 0x8f ;  /* 0x00000000008f781c */ /* 0x000fe40000703f70 */
[----:B------:R-:W-:-:S02]  /*1480*/  SHF.R.U32.HI R8, RZ, 0x1, R4 ;  /* 0x00000001ff087819 */ /* 0x000fc40000011604 */
[----:B------:R-:W-:-:S04]  /*1490*/  SEL R3, RZ, 0x1, !P0 ;  /* 0x00000001ff037807 */ /* 0x000fc80004000000 */
[----:B------:R-:W-:-:S04]  /*14a0*/  LOP3.LUT R3, R3, 0x1, R8, 0xf8, !PT ;  /* 0x0000000103037812 */ /* 0x000fc800078ef808 */
[----:B------:R-:W-:-:S05]  /*14b0*/  LOP3.LUT R3, R3, R4, RZ, 0xc0, !PT ;  /* 0x0000000403037212 */ /* 0x000fca00078ec0ff */
[----:B------:R-:W-:-:S05]  /*14c0*/  IMAD.IADD R3, R8, 0x1, R3 ;  /* 0x0000000108037824 */ /* 0x000fca00078e0203 */
[----:B------:R-:W-:Y:S01]  /*14d0*/  LOP3.LUT R0, R3, R0, RZ, 0xfc, !PT ;  /* 0x0000000003007212 */ /* 0x000fe200078efcff */
[----:B------:R-:W-:Y:S06]  /*14e0*/  BRA `(.L_x_24) ;  /* 0x0000000000107947 */ /* 0x000fec0003800000 */
.L_x_23:
[----:B------:R-:W-:-:S04]  /*14f0*/  LOP3.LUT R0, R0, 0x80000000, RZ, 0xc0, !PT ;  /* 0x8000000000007812 */ /* 0x000fc800078ec0ff */
[----:B------:R-:W-:Y:S01]  /*1500*/  LOP3.LUT R0, R0, 0x7f800000, RZ, 0xfc, !PT ;  /* 0x7f80000000007812 */ /* 0x000fe200078efcff */
[----:B------:R-:W-:Y:S06]  /*1510*/  BRA `(.L_x_24) ;  /* 0x0000000000047947 */ /* 0x000fec0003800000 */
.L_x_22:
[----:B------:R-:W-:-:S07]  /*1520*/  IMAD R0, R4, 0x800000, R0 ;  /* 0x0080000004007824 */ /* 0x000fce00078e0200 */
.L_x_24:
[----:B------:R-:W-:Y:S05]  /*1530*/  BSYNC.RECONVERGENT B2 ;  /* 0x0000000000027941 */ /* 0x000fea0003800200 */
.L_x_21:
[----:B------:R-:W-:Y:S05]  /*1540*/  BRA `(.L_x_25) ;  /* 0x0000000000207947 */ /* 0x000fea0003800000 */
.L_x_20:
[----:B------:R-:W-:-:S04]  /*1550*/  LOP3.LUT R0, R5, 0x80000000, R4, 0x48, !PT ;  /* 0x8000000005007812 */ /* 0x000fc800078e4804 */
[----:B------:R-:W-:Y:S01]  /*1560*/  LOP3.LUT R0, R0, 0x7f800000, RZ, 0xfc, !PT ;  /* 0x7f80000000007812 */ /* 0x000fe200078efcff */
[----:B------:R-:W-:Y:S06]  /*1570*/  BRA `(.L_x_25) ;  /* 0x0000000000147947 */ /* 0x000fec0003800000 */
.L_x_19:
[----:B------:R-:W-:Y:S01]  /*1580*/  LOP3.LUT R0, R5, 0x80000000, R4, 0x48, !PT ;  /* 0x8000000005007812 */ /* 0x000fe200078e4804 */
[----:B------:R-:W-:Y:S06]  /*1590*/  BRA `(.L_x_25) ;  /* 0x00000000000c7947 */ /* 0x000fec0003800000 */
.L_x_18:
[----:B------:R-:W0:Y:S01]  /*15a0*/  MUFU.RSQ R0, -QNAN ;  /* 0xffc0000000007908 */ /* 0x000e220000001400 */
[----:B------:R-:W-:Y:S05]  /*15b0*/  BRA `(.L_x_25) ;  /* 0x0000000000047947 */ /* 0x000fea0003800000 */
.L_x_17:
[----:B------:R-:W-:-:S07]  /*15c0*/  FADD.FTZ R0, R0, R3 ;  /* 0x0000000300007221 */ /* 0x000fce0000010000 */
.L_x_25:
[----:B------:R-:W-:Y:S05]  /*15d0*/  BSYNC.RECONVERGENT B1 ;  /* 0x0000000000017941 */ /* 0x000fea0003800200 */
.L_x_15:
[----:B------:R-:W-:-:S04]  /*15e0*/  IMAD.MOV.U32 R3, RZ, RZ, 0x0 ;  /* 0x00000000ff037424 */ /* 0x000fc800078e00ff */
[----:B0-----:R-:W-:Y:S05]  /*15f0*/  RET.REL.NODEC R2 `(_Z4adamiiPfS_S_S_ffffff) ;  /* 0xffffffe802807950 */ /* 0x001fea0003c3ffff */
.L_x_26:
[----:B------:R-:W-:-:S00]  /*1600*/  BRA `(.L_x_26) ;  /* 0xfffffffc00fc7947 */ /* 0x000fc0000383ffff */
[----:B------:R-:W-:-:S00]  /*1610*/  NOP ;  /* 0x0000000000007918 */ /* 0x000fc00000000000 */
        /* <DEDUP_REMOVED lines=14> */
.L_x_29:


//--------------------- .nv.shared.reserved.0     --------------------------
	.section	.nv.shared.reserved.0,"aw",@nobits
	.weak		__nv_reservedSMEM_offset_0_alias
	.size		__nv_reservedSMEM_offset_0_alias, 0, 64
	.other		__nv_reservedSMEM_offset_0_alias,@"STO_CUDA_RESERVED_SHARED STV_DEFAULT"
__nv_reservedSMEM_offset_0_alias:
	.zero		0
	.zero		64


//--------------------- .nv.constant0._Z4adamiiPfS_S_S_ffffff --------------------------
	.section	.nv.constant0._Z4adamiiPfS_S_S_ffffff,"a",@progbits
	.sectionflags	@""
	.align	4
.nv.constant0._Z4adamiiPfS_S_S_ffffff:
	.zero		960


//--------------------- SYMBOLS --------------------------

	.type		.nv.reservedSmem.offset0,@object
	.size		.nv.reservedSmem.offset0,0x4
